//
// Generated by NVIDIA NVVM Compiler
//
// Compiler Build ID: CL-36424714
// Cuda compilation tools, release 13.0, V13.0.88
// Based on NVVM 20.0.0
//

.version 9.0
.target sm_100
.address_size 64

	// .globl	_Z30scalarProductKernel_intrinsicsPK7__half2S1_Pfm
// _ZZ30scalarProductKernel_intrinsicsPK7__half2S1_PfmE7shArray has been demoted
// _ZZ26scalarProductKernel_nativePK7__half2S1_PfmE7shArray has been demoted

.visible .entry _Z30scalarProductKernel_intrinsicsPK7__half2S1_Pfm(
	.param .u64 .ptr .align 1 _Z30scalarProductKernel_intrinsicsPK7__half2S1_Pfm_param_0,
	.param .u64 .ptr .align 1 _Z30scalarProductKernel_intrinsicsPK7__half2S1_Pfm_param_1,
	.param .u64 .ptr .align 1 _Z30scalarProductKernel_intrinsicsPK7__half2S1_Pfm_param_2,
	.param .u64 _Z30scalarProductKernel_intrinsicsPK7__half2S1_Pfm_param_3
)
{
	.reg .pred 	%p<11>;
	.reg .b32 	%r<47>;
	.reg .b32 	%f<5>;
	.reg .b64 	%rd<17>;
	// demoted variable
	.shared .align 4 .b8 _ZZ30scalarProductKernel_intrinsicsPK7__half2S1_PfmE7shArray[512];
	ld.param.u64 	%rd6, [_Z30scalarProductKernel_intrinsicsPK7__half2S1_Pfm_param_0];
	ld.param.u64 	%rd7, [_Z30scalarProductKernel_intrinsicsPK7__half2S1_Pfm_param_1];
	ld.param.u64 	%rd8, [_Z30scalarProductKernel_intrinsicsPK7__half2S1_Pfm_param_2];
	ld.param.u64 	%rd9, [_Z30scalarProductKernel_intrinsicsPK7__half2S1_Pfm_param_3];
	mov.u32 	%r1, %ntid.x;
	mov.f32 	%f1, 0f00000000;
	// begin inline asm
	{.reg .f16 low;
  cvt.rn.f16.f32 low, %f1;
  mov.b32 %r46, {low,low};}

	// end inline asm
	mov.u32 	%r3, %tid.x;
	mov.u32 	%r4, %ctaid.x;
	mad.lo.s32 	%r44, %r1, %r4, %r3;
	cvt.s64.s32 	%rd16, %r44;
	setp.le.u64 	%p1, %rd9, %rd16;
	@%p1 bra 	$L__BB0_3;
	mov.u32 	%r14, %nctaid.x;
	mul.lo.s32 	%r6, %r14, %r1;
	cvta.to.global.u64 	%rd2, %rd6;
	cvta.to.global.u64 	%rd3, %rd7;
$L__BB0_2:
	shl.b64 	%rd10, %rd16, 2;
	add.s64 	%rd11, %rd2, %rd10;
	ld.global.u32 	%r16, [%rd11];
	add.s64 	%rd12, %rd3, %rd10;
	ld.global.u32 	%r17, [%rd12];
	// begin inline asm
	{fma.rn.f16x2 %r46,%r16,%r17,%r46;
}
	// end inline asm
	add.s32 	%r44, %r44, %r6;
	cvt.s64.s32 	%rd16, %r44;
	setp.gt.u64 	%p2, %rd9, %rd16;
	@%p2 bra 	$L__BB0_2;
$L__BB0_3:
	shl.b32 	%r19, %r3, 2;
	mov.u32 	%r20, _ZZ30scalarProductKernel_intrinsicsPK7__half2S1_PfmE7shArray;
	add.s32 	%r12, %r20, %r19;
	st.shared.u32 	[%r12], %r46;
	bar.sync 	0;
	setp.gt.u32 	%p3, %r3, 63;
	@%p3 bra 	$L__BB0_5;
	ld.shared.u32 	%r22, [%r12];
	ld.shared.u32 	%r23, [%r12+256];
	// begin inline asm
	{add.f16x2 %r21,%r22,%r23;
}
	// end inline asm
	st.shared.u32 	[%r12], %r21;
$L__BB0_5:
	bar.sync 	0;
	setp.gt.u32 	%p4, %r3, 31;
	@%p4 bra 	$L__BB0_7;
	ld.shared.u32 	%r25, [%r12];
	ld.shared.u32 	%r26, [%r12+128];
	// begin inline asm
	{add.f16x2 %r24,%r25,%r26;
}
	// end inline asm
	st.shared.u32 	[%r12], %r24;
$L__BB0_7:
	setp.gt.u32 	%p5, %r3, 31;
	bar.sync 	0;
	@%p5 bra 	$L__BB0_9;
	ld.shared.u32 	%r28, [%r12];
	ld.shared.u32 	%r29, [%r12+64];
	// begin inline asm
	{add.f16x2 %r27,%r28,%r29;
}
	// end inline asm
	st.shared.u32 	[%r12], %r27;
$L__BB0_9:
	setp.gt.u32 	%p6, %r3, 31;
	bar.sync 	0;
	@%p6 bra 	$L__BB0_11;
	ld.shared.u32 	%r31, [%r12];
	ld.shared.u32 	%r32, [%r12+32];
	// begin inline asm
	{add.f16x2 %r30,%r31,%r32;
}
	// end inline asm
	st.shared.u32 	[%r12], %r30;
$L__BB0_11:
	setp.gt.u32 	%p7, %r3, 31;
	bar.sync 	0;
	@%p7 bra 	$L__BB0_13;
	ld.shared.u32 	%r34, [%r12];
	ld.shared.u32 	%r35, [%r12+16];
	// begin inline asm
	{add.f16x2 %r33,%r34,%r35;
}
	// end inline asm
	st.shared.u32 	[%r12], %r33;
$L__BB0_13:
	setp.gt.u32 	%p8, %r3, 31;
	bar.sync 	0;
	@%p8 bra 	$L__BB0_15;
	ld.shared.u32 	%r37, [%r12];
	ld.shared.u32 	%r38, [%r12+8];
	// begin inline asm
	{add.f16x2 %r36,%r37,%r38;
}
	// end inline asm
	st.shared.u32 	[%r12], %r36;
$L__BB0_15:
	setp.gt.u32 	%p9, %r3, 31;
	bar.sync 	0;
	@%p9 bra 	$L__BB0_17;
	ld.shared.u32 	%r40, [%r12];
	ld.shared.u32 	%r41, [%r12+4];
	// begin inline asm
	{add.f16x2 %r39,%r40,%r41;
}
	// end inline asm
	st.shared.u32 	[%r12], %r39;
$L__BB0_17:
	bar.sync 	0;
	setp.ne.s32 	%p10, %r3, 0;
	@%p10 bra 	$L__BB0_19;
	ld.shared.u32 	%r42, [_ZZ30scalarProductKernel_intrinsicsPK7__half2S1_PfmE7shArray];
	// begin inline asm
	{.reg .f16 low,high;
  mov.b32 {low,high},%r42;
  cvt.f32.f16 %f2, low;}

	// end inline asm
	// begin inline asm
	{.reg .f16 low,high;
  mov.b32 {low,high},%r42;
  cvt.f32.f16 %f3, high;}

	// end inline asm
	add.f32 	%f4, %f2, %f3;
	cvta.to.global.u64 	%rd13, %rd8;
	mul.wide.u32 	%rd14, %r4, 4;
	add.s64 	%rd15, %rd13, %rd14;
	st.global.f32 	[%rd15], %f4;
$L__BB0_19:
	ret;

}
	// .globl	_Z26scalarProductKernel_nativePK7__half2S1_Pfm
.visible .entry _Z26scalarProductKernel_nativePK7__half2S1_Pfm(
	.param .u64 .ptr .align 1 _Z26scalarProductKernel_nativePK7__half2S1_Pfm_param_0,
	.param .u64 .ptr .align 1 _Z26scalarProductKernel_nativePK7__half2S1_Pfm_param_1,
	.param .u64 .ptr .align 1 _Z26scalarProductKernel_nativePK7__half2S1_Pfm_param_2,
	.param .u64 _Z26scalarProductKernel_nativePK7__half2S1_Pfm_param_3
)
{
	.reg .pred 	%p<11>;
	.reg .b16 	%rs<15>;
	.reg .b32 	%r<42>;
	.reg .b32 	%f<5>;
	.reg .b64 	%rd<17>;
	// demoted variable
	.shared .align 4 .b8 _ZZ26scalarProductKernel_nativePK7__half2S1_PfmE7shArray[512];
	ld.param.u64 	%rd6, [_Z26scalarProductKernel_nativePK7__half2S1_Pfm_param_0];
	ld.param.u64 	%rd7, [_Z26scalarProductKernel_nativePK7__half2S1_Pfm_param_1];
	ld.param.u64 	%rd8, [_Z26scalarProductKernel_nativePK7__half2S1_Pfm_param_2];
	ld.param.u64 	%rd9, [_Z26scalarProductKernel_nativePK7__half2S1_Pfm_param_3];
	mov.u32 	%r1, %ntid.x;
	mov.f32 	%f1, 0f00000000;
	// begin inline asm
	{  cvt.rn.f16.f32 %rs13, %f1;}

	// end inline asm
	mov.u32 	%r2, %tid.x;
	mov.u32 	%r3, %ctaid.x;
	mad.lo.s32 	%r41, %r1, %r3, %r2;
	cvt.s64.s32 	%rd16, %r41;
	setp.le.u64 	%p1, %rd9, %rd16;
	mov.u16 	%rs14, %rs13;
	@%p1 bra 	$L__BB1_3;
	mov.u32 	%r9, %nctaid.x;
	mul.lo.s32 	%r5, %r9, %r1;
	cvta.to.global.u64 	%rd2, %rd6;
	cvta.to.global.u64 	%rd3, %rd7;
	mov.u16 	%rs14, %rs13;
$L__BB1_2:
	shl.b64 	%rd10, %rd16, 2;
	add.s64 	%rd11, %rd2, %rd10;
	add.s64 	%rd12, %rd3, %rd10;
	ld.global.u32 	%r11, [%rd11];
	ld.global.u32 	%r12, [%rd12];
	// begin inline asm
	{mul.f16x2 %r10,%r11,%r12;
}
	// end inline asm
	mov.b32 	%r15, {%rs13, %rs14};
	// begin inline asm
	{add.f16x2 %r13,%r10,%r15;
}
	// end inline asm
	mov.b32 	{%rs13, %rs14}, %r13;
	add.s32 	%r41, %r41, %r5;
	cvt.s64.s32 	%rd16, %r41;
	setp.gt.u64 	%p2, %rd9, %rd16;
	@%p2 bra 	$L__BB1_2;
$L__BB1_3:
	shl.b32 	%r16, %r2, 2;
	mov.u32 	%r17, _ZZ26scalarProductKernel_nativePK7__half2S1_PfmE7shArray;
	add.s32 	%r8, %r17, %r16;
	mov.b32 	%r18, {%rs13, %rs14};
	st.shared.u32 	[%r8], %r18;
	bar.sync 	0;
	setp.gt.u32 	%p3, %r2, 63;
	@%p3 bra 	$L__BB1_5;
	ld.shared.u32 	%r20, [%r8];
	ld.shared.u32 	%r21, [%r8+256];
	// begin inline asm
	{add.f16x2 %r19,%r20,%r21;
}
	// end inline asm
	st.shared.u32 	[%r8], %r19;
$L__BB1_5:
	bar.sync 	0;
	setp.gt.u32 	%p4, %r2, 31;
	@%p4 bra 	$L__BB1_7;
	ld.shared.u32 	%r23, [%r8];
	ld.shared.u32 	%r24, [%r8+128];
	// begin inline asm
	{add.f16x2 %r22,%r23,%r24;
}
	// end inline asm
	st.shared.u32 	[%r8], %r22;
$L__BB1_7:
	setp.gt.u32 	%p5, %r2, 31;
	bar.sync 	0;
	@%p5 bra 	$L__BB1_9;
	ld.shared.u32 	%r26, [%r8];
	ld.shared.u32 	%r27, [%r8+64];
	// begin inline asm
	{add.f16x2 %r25,%r26,%r27;
}
	// end inline asm
	st.shared.u32 	[%r8], %r25;
$L__BB1_9:
	setp.gt.u32 	%p6, %r2, 31;
	bar.sync 	0;
	@%p6 bra 	$L__BB1_11;
	ld.shared.u32 	%r29, [%r8];
	ld.shared.u32 	%r30, [%r8+32];
	// begin inline asm
	{add.f16x2 %r28,%r29,%r30;
}
	// end inline asm
	st.shared.u32 	[%r8], %r28;
$L__BB1_11:
	setp.gt.u32 	%p7, %r2, 31;
	bar.sync 	0;
	@%p7 bra 	$L__BB1_13;
	ld.shared.u32 	%r32, [%r8];
	ld.shared.u32 	%r33, [%r8+16];
	// begin inline asm
	{add.f16x2 %r31,%r32,%r33;
}
	// end inline asm
	st.shared.u32 	[%r8], %r31;
$L__BB1_13:
	setp.gt.u32 	%p8, %r2, 31;
	bar.sync 	0;
	@%p8 bra 	$L__BB1_15;
	ld.shared.u32 	%r35, [%r8];
	ld.shared.u32 	%r36, [%r8+8];
	// begin inline asm
	{add.f16x2 %r34,%r35,%r36;
}
	// end inline asm
	st.shared.u32 	[%r8], %r34;
$L__BB1_15:
	setp.gt.u32 	%p9, %r2, 31;
	bar.sync 	0;
	@%p9 bra 	$L__BB1_17;
	ld.shared.u32 	%r38, [%r8];
	ld.shared.u32 	%r39, [%r8+4];
	// begin inline asm
	{add.f16x2 %r37,%r38,%r39;
}
	// end inline asm
	st.shared.u32 	[%r8], %r37;
$L__BB1_17:
	bar.sync 	0;
	setp.ne.s32 	%p10, %r2, 0;
	@%p10 bra 	$L__BB1_19;
	ld.shared.u32 	%r40, [_ZZ26scalarProductKernel_nativePK7__half2S1_PfmE7shArray];
	mov.b32 	{%rs10, %rs9}, %r40;
	// begin inline asm
	{  cvt.f32.f16 %f2, %rs9;}

	// end inline asm
	// begin inline asm
	{  cvt.f32.f16 %f3, %rs10;}

	// end inline asm
	add.f32 	%f4, %f2, %f3;
	cvta.to.global.u64 	%rd13, %rd8;
	mul.wide.u32 	%rd14, %r3, 4;
	add.s64 	%rd15, %rd13, %rd14;
	st.global.f32 	[%rd15], %f4;
$L__BB1_19:
	ret;

}


// ===== COMPILED SASS (sm_100) =====

	.target	sm_100

	.elftype	@"ET_EXEC"


//--------------------- .note.nv.tkinfo           --------------------------
	.section	.note.nv.tkinfo,"",@"SHT_NOTE"
	.sectionflags	@"SHF_NOTE_NV_TKINFO"
	.tkinfo
        /*0018*/ 	.word	0x00000002
        /*0030*/ 	.string	""
        /*0030*/ 	.string	"ptxas"
        /*0030*/ 	.string	"Cuda compilation tools, release 13.0, V13.0.88"
        /*0030*/ 	.string	"Build cuda_13.0.r13.0/compiler.36424714_0"
        /*0030*/ 	.string	"-arch sm_100 -m 64 "



//--------------------- .note.nv.cuinfo           --------------------------
	.section	.note.nv.cuinfo,"",@"SHT_NOTE"
	.sectionflags	@"SHF_NOTE_NV_CUINFO"
        /*0018*/ 	.short	0x0002
        /*001a*/ 	.short	0x0064
        /*001c*/ 	.short	0x0082
	.zero		2


//--------------------- .nv.info                  --------------------------
	.section	.nv.info,"",@"SHT_CUDA_INFO"
	.align	4


	//----- nvinfo : EIATTR_REGCOUNT
	.align		4
        /*0000*/ 	.byte	0x04, 0x2f
        /*0002*/ 	.short	(.L_1 - .L_0)
	.align		4
.L_0:
        /*0004*/ 	.word	index@(_Z30scalarProductKernel_intrinsicsPK7__half2S1_Pfm)
        /*0008*/ 	.word	0x0000000e


	//----- nvinfo : EIATTR_FRAME_SIZE
	.align		4
.L_1:
        /*000c*/ 	.byte	0x04, 0x11
        /*000e*/ 	.short	(.L_3 - .L_2)
	.align		4
.L_2:
        /*0010*/ 	.word	index@(_Z30scalarProductKernel_intrinsicsPK7__half2S1_Pfm)
        /*0014*/ 	.word	0x00000000


	//----- nvinfo : EIATTR_REGCOUNT
	.align		4
.L_3:
        /*0018*/ 	.byte	0x04, 0x2f
        /*001a*/ 	.short	(.L_5 - .L_4)
	.align		4
.L_4:
        /*001c*/ 	.word	index@(_Z26scalarProductKernel_nativePK7__half2S1_Pfm)
        /*0020*/ 	.word	0x0000000e


	//----- nvinfo : EIATTR_FRAME_SIZE
	.align		4
.L_5:
        /*0024*/ 	.byte	0x04, 0x11
        /*0026*/ 	.short	(.L_7 - .L_6)
	.align		4
.L_6:
        /*0028*/ 	.word	index@(_Z26scalarProductKernel_nativePK7__half2S1_Pfm)
        /*002c*/ 	.word	0x00000000


	//----- nvinfo : EIATTR_MIN_STACK_SIZE
	.align		4
.L_7:
        /*0030*/ 	.byte	0x04, 0x12
        /*0032*/ 	.short	(.L_9 - .L_8)
	.align		4
.L_8:
        /*0034*/ 	.word	index@(_Z26scalarProductKernel_nativePK7__half2S1_Pfm)
        /*0038*/ 	.word	0x00000000


	//----- nvinfo : EIATTR_MIN_STACK_SIZE
	.align		4
.L_9:
        /*003c*/ 	.byte	0x04, 0x12
        /*003e*/ 	.short	(.L_11 - .L_10)
	.align		4
.L_10:
        /*0040*/ 	.word	index@(_Z30scalarProductKernel_intrinsicsPK7__half2S1_Pfm)
        /*0044*/ 	.word	0x00000000
.L_11:


//--------------------- .nv.compat                --------------------------
	.section	.nv.compat,"",@"SHT_CUDA_COMPAT_INFO"
	.align	4
        /*0000*/ 	.byte	0x02, 0x09, 0x00, 0x00, 0x02, 0x02, 0x01, 0x00, 0x02, 0x05, 0x05, 0x00, 0x03, 0x07, 0x01, 0x01
        /*0010*/ 	.byte	0x02, 0x03, 0x00, 0x00, 0x02, 0x06, 0x01, 0x00, 0x04, 0x0b, 0x08, 0x00, 0x09, 0x00, 0x00, 0x00
        /*0020*/ 	.byte	0x00, 0x00, 0x00, 0x00


//--------------------- .nv.info._Z26scalarProductKernel_nativePK7__half2S1_Pfm --------------------------
	.section	.nv.info._Z26scalarProductKernel_nativePK7__half2S1_Pfm,"",@"SHT_CUDA_INFO"
	.sectionflags	@""
	.align	4


	//----- nvinfo : EIATTR_CUDA_API_VERSION
	.align		4
        /*0000*/ 	.byte	0x04, 0x37
        /*0002*/ 	.short	(.L_13 - .L_12)
.L_12:
        /*0004*/ 	.word	0x00000082


	//----- nvinfo : EIATTR_KPARAM_INFO
	.align		4
.L_13:
        /*0008*/ 	.byte	0x04, 0x17
        /*000a*/ 	.short	(.L_15 - .L_14)
.L_14:
        /*000c*/ 	.word	0x00000000
        /*0010*/ 	.short	0x0003
        /*0012*/ 	.short	0x0018
        /*0014*/ 	.byte	0x00, 0xf0, 0x21, 0x00


	//----- nvinfo : EIATTR_KPARAM_INFO
	.align		4
.L_15:
        /*0018*/ 	.byte	0x04, 0x17
        /*001a*/ 	.short	(.L_17 - .L_16)
.L_16:
        /*001c*/ 	.word	0x00000000
        /*0020*/ 	.short	0x0002
        /*0022*/ 	.short	0x0010
        /*0024*/ 	.byte	0x00, 0xf5, 0x21, 0x00


	//----- nvinfo : EIATTR_KPARAM_INFO
	.align		4
.L_17:
        /*0028*/ 	.byte	0x04, 0x17
        /*002a*/ 	.short	(.L_19 - .L_18)
.L_18:
        /*002c*/ 	.word	0x00000000
        /*0030*/ 	.short	0x0001
        /*0032*/ 	.short	0x0008
        /*0034*/ 	.byte	0x00, 0xf5, 0x21, 0x00


	//----- nvinfo : EIATTR_KPARAM_INFO
	.align		4
.L_19:
        /*0038*/ 	.byte	0x04, 0x17
        /*003a*/ 	.short	(.L_21 - .L_20)
.L_20:
        /*003c*/ 	.word	0x00000000
        /*0040*/ 	.short	0x0000
        /*0042*/ 	.short	0x0000
        /*0044*/ 	.byte	0x00, 0xf5, 0x21, 0x00


	//----- nvinfo : EIATTR_SPARSE_MMA_MASK
	.align		4
.L_21:
        /*0048*/ 	.byte	0x03, 0x50
        /*004a*/ 	.short	0x0000


	//----- nvinfo : EIATTR_MAXREG_COUNT
	.align		4
        /*004c*/ 	.byte	0x03, 0x1b
        /*004e*/ 	.short	0x00ff


	//----- nvinfo : EIATTR_NUM_BARRIERS
	.align		4
        /*0050*/ 	.byte	0x02, 0x4c
        /*0052*/ 	.byte	0x01
	.zero		1


	//----- nvinfo : EIATTR_MERCURY_ISA_VERSION
	.align		4
        /*0054*/ 	.byte	0x03, 0x5f
        /*0056*/ 	.short	0x0101


	//----- nvinfo : EIATTR_VRC_CTA_INIT_COUNT
	.align		4
        /*0058*/ 	.byte	0x02, 0x4a
	.zero		1
	.zero		1


	//----- nvinfo : EIATTR_EXIT_INSTR_OFFSETS
	.align		4
        /*005c*/ 	.byte	0x04, 0x1c
        /*005e*/ 	.short	(.L_23 - .L_22)


	//   ....[0]....
.L_22:
        /*0060*/ 	.word	0x000004f0


	//   ....[1]....
        /*0064*/ 	.word	0x00000570


	//----- nvinfo : EIATTR_CRS_STACK_SIZE
	.align		4
.L_23:
        /*0068*/ 	.byte	0x04, 0x1e
        /*006a*/ 	.short	(.L_25 - .L_24)
.L_24:
        /*006c*/ 	.word	0x00000000


	//----- nvinfo : EIATTR_CBANK_PARAM_SIZE
	.align		4
.L_25:
        /*0070*/ 	.byte	0x03, 0x19
        /*0072*/ 	.short	0x0020


	//----- nvinfo : EIATTR_PARAM_CBANK
	.align		4
        /*0074*/ 	.byte	0x04, 0x0a
        /*0076*/ 	.short	(.L_27 - .L_26)
	.align		4
.L_26:
        /*0078*/ 	.word	index@(.nv.constant0._Z26scalarProductKernel_nativePK7__half2S1_Pfm)
        /*007c*/ 	.short	0x0380
        /*007e*/ 	.short	0x0020


	//----- nvinfo : EIATTR_SW_WAR
	.align		4
.L_27:
        /*0080*/ 	.byte	0x04, 0x36
        /*0082*/ 	.short	(.L_29 - .L_28)
.L_28:
        /*0084*/ 	.word	0x00000008
.L_29:


//--------------------- .nv.info._Z30scalarProductKernel_intrinsicsPK7__half2S1_Pfm --------------------------
	.section	.nv.info._Z30scalarProductKernel_intrinsicsPK7__half2S1_Pfm,"",@"SHT_CUDA_INFO"
	.sectionflags	@""
	.align	4


	//----- nvinfo : EIATTR_CUDA_API_VERSION
	.align		4
        /*0000*/ 	.byte	0x04, 0x37
        /*0002*/ 	.short	(.L_31 - .L_30)
.L_30:
        /*0004*/ 	.word	0x00000082


	//----- nvinfo : EIATTR_KPARAM_INFO
	.align		4
.L_31:
        /*0008*/ 	.byte	0x04, 0x17
        /*000a*/ 	.short	(.L_33 - .L_32)
.L_32:
        /*000c*/ 	.word	0x00000000
        /*0010*/ 	.short	0x0003
        /*0012*/ 	.short	0x0018
        /*0014*/ 	.byte	0x00, 0xf0, 0x21, 0x00


	//----- nvinfo : EIATTR_KPARAM_INFO
	.align		4
.L_33:
        /*0018*/ 	.byte	0x04, 0x17
        /*001a*/ 	.short	(.L_35 - .L_34)
.L_34:
        /*001c*/ 	.word	0x00000000
        /*0020*/ 	.short	0x0002
        /*0022*/ 	.short	0x0010
        /*0024*/ 	.byte	0x00, 0xf5, 0x21, 0x00


	//----- nvinfo : EIATTR_KPARAM_INFO
	.align		4
.L_35:
        /*0028*/ 	.byte	0x04, 0x17
        /*002a*/ 	.short	(.L_37 - .L_36)
.L_36:
        /*002c*/ 	.word	0x00000000
        /*0030*/ 	.short	0x0001
        /*0032*/ 	.short	0x0008
        /*0034*/ 	.byte	0x00, 0xf5, 0x21, 0x00


	//----- nvinfo : EIATTR_KPARAM_INFO
	.align		4
.L_37:
        /*0038*/ 	.byte	0x04, 0x17
        /*003a*/ 	.short	(.L_39 - .L_38)
.L_38:
        /*003c*/ 	.word	0x00000000
        /*0040*/ 	.short	0x0000
        /*0042*/ 	.short	0x0000
        /*0044*/ 	.byte	0x00, 0xf5, 0x21, 0x00


	//----- nvinfo : EIATTR_SPARSE_MMA_MASK
	.align		4
.L_39:
        /*0048*/ 	.byte	0x03, 0x50
        /*004a*/ 	.short	0x0000


	//----- nvinfo : EIATTR_MAXREG_COUNT
	.align		4
        /*004c*/ 	.byte	0x03, 0x1b
        /*004e*/ 	.short	0x00ff


	//----- nvinfo : EIATTR_NUM_BARRIERS
	.align		4
        /*0050*/ 	.byte	0x02, 0x4c
        /*0052*/ 	.byte	0x01
	.zero		1


	//----- nvinfo : EIATTR_MERCURY_ISA_VERSION
	.align		4
        /*0054*/ 	.byte	0x03, 0x5f
        /*0056*/ 	.short	0x0101


	//----- nvinfo : EIATTR_VRC_CTA_INIT_COUNT
	.align		4
        /*0058*/ 	.byte	0x02, 0x4a
	.zero		1
	.zero		1


	//----- nvinfo : EIATTR_EXIT_INSTR_OFFSETS
	.align		4
        /*005c*/ 	.byte	0x04, 0x1c
        /*005e*/ 	.short	(.L_41 - .L_40)


	//   ....[0]....
.L_40:
        /*0060*/ 	.word	0x000004e0


	//   ....[1]....
        /*0064*/ 	.word	0x00000560


	//----- nvinfo : EIATTR_CRS_STACK_SIZE
	.align		4
.L_41:
        /*0068*/ 	.byte	0x04, 0x1e
        /*006a*/ 	.short	(.L_43 - .L_42)
.L_42:
        /*006c*/ 	.word	0x00000000


	//----- nvinfo : EIATTR_CBANK_PARAM_SIZE
	.align		4
.L_43:
        /*0070*/ 	.byte	0x03, 0x19
        /*0072*/ 	.short	0x0020


	//----- nvinfo : EIATTR_PARAM_CBANK
	.align		4
        /*0074*/ 	.byte	0x04, 0x0a
        /*0076*/ 	.short	(.L_45 - .L_44)
	.align		4
.L_44:
        /*0078*/ 	.word	index@(.nv.constant0._Z30scalarProductKernel_intrinsicsPK7__half2S1_Pfm)
        /*007c*/ 	.short	0x0380
        /*007e*/ 	.short	0x0020


	//----- nvinfo : EIATTR_SW_WAR
	.align		4
.L_45:
        /*0080*/ 	.byte	0x04, 0x36
        /*0082*/ 	.short	(.L_47 - .L_46)
.L_46:
        /*0084*/ 	.word	0x00000008
.L_47:


//--------------------- .nv.callgraph             --------------------------
	.section	.nv.callgraph,"",@"SHT_CUDA_CALLGRAPH"
	.align	4
	.sectionentsize	8
	.align		4
        /*0000*/ 	.word	0x00000000
	.align		4
        /*0004*/ 	.word	0xffffffff
	.align		4
        /*0008*/ 	.word	0x00000000
	.align		4
        /*000c*/ 	.word	0xfffffffe
	.align		4
        /*0010*/ 	.word	0x00000000
	.align		4
        /*0014*/ 	.word	0xfffffffd
	.align		4
        /*0018*/ 	.word	0x00000000
	.align		4
        /*001c*/ 	.word	0xfffffffc


//--------------------- .text._Z26scalarProductKernel_nativePK7__half2S1_Pfm --------------------------
	.section	.text._Z26scalarProductKernel_nativePK7__half2S1_Pfm,"ax",@progbits
	.align	128
        .global         _Z26scalarProductKernel_nativePK7__half2S1_Pfm
        .type           _Z26scalarProductKernel_nativePK7__half2S1_Pfm,@function
        .size           _Z26scalarProductKernel_nativePK7__half2S1_Pfm,(.L_x_8 - _Z26scalarProductKernel_nativePK7__half2S1_Pfm)
        .other          _Z26scalarProductKernel_nativePK7__half2S1_Pfm,@"STO_CUDA_ENTRY STV_DEFAULT"
_Z26scalarProductKernel_nativePK7__half2S1_Pfm:
.text._Z26scalarProductKernel_nativePK7__half2S1_Pfm:
[----:B------:R-:W-:Y:S01]  /*0000*/  LDC R1, c[0x0][0x37c] ;  /* 0x0000df00ff017b82 */ /* 0x000fe20000000800 */
[----:B------:R-:W0:Y:S01]  /*0010*/  S2R R3, SR_TID.X ;  /* 0x0000000000037919 */ /* 0x000e220000002100 */
[----:B------:R-:W0:Y:S01]  /*0020*/  LDCU UR8, c[0x0][0x360] ;  /* 0x00006c00ff0877ac */ /* 0x000e220008000800 */
[----:B------:R-:W-:Y:S01]  /*0030*/  BSSY.RECONVERGENT B0, `(.L_x_0) ;  /* 0x000001f000007945 */ /* 0x000fe20003800200 */
[----:B------:R-:W-:Y:S01]  /*0040*/  PRMT R8, RZ, 0x5410, RZ ;  /* 0x00005410ff087816 */ /* 0x000fe200000000ff */
[----:B------:R-:W0:Y:S01]  /*0050*/  S2R R0, SR_CTAID.X ;  /* 0x0000000000007919 */ /* 0x000e220000002500 */
[----:B------:R-:W1:Y:S01]  /*0060*/  LDCU.64 UR10, c[0x0][0x398] ;  /* 0x00007300ff0a77ac */ /* 0x000e620008000a00 */
[----:B------:R-:W2:Y:S01]  /*0070*/  LDCU.64 UR6, c[0x0][0x358] ;  /* 0x00006b00ff0677ac */ /* 0x000ea20008000a00 */
[----:B------:R-:W3:Y:S01]  /*0080*/  LDCU.128 UR12, c[0x0][0x380] ;  /* 0x00007000ff0c77ac */ /* 0x000ee20008000c00 */
[----:B0-----:R-:W-:-:S05]  /*0090*/  IMAD R2, R0, UR8, R3 ;  /* 0x0000000800027c24 */ /* 0x001fca000f8e0203 */
[----:B-1----:R-:W-:Y:S02]  /*00a0*/  ISETP.GE.U32.AND P0, PT, R2, UR10, PT ;  /* 0x0000000a02007c0c */ /* 0x002fe4000bf06070 */
[----:B------:R-:W-:-:S04]  /*00b0*/  SHF.R.S32.HI R4, RZ, 0x1f, R2 ;  /* 0x0000001fff047819 */ /* 0x000fc80000011402 */
[----:B------:R-:W-:-:S13]  /*00c0*/  ISETP.GE.U32.AND.EX P0, PT, R4, UR11, PT, P0 ;  /* 0x0000000b04007c0c */ /* 0x000fda000bf06100 */
[----:B--23--:R-:W-:Y:S05]  /*00d0*/  @P0 BRA `(.L_x_1) ;  /* 0x0000000000500947 */ /* 0x00cfea0003800000 */
[----:B------:R-:W0:Y:S01]  /*00e0*/  LDC R9, c[0x0][0x370] ;  /* 0x0000dc00ff097b82 */ /* 0x000e220000000800 */
[----:B------:R-:W-:Y:S01]  /*00f0*/  IMAD.MOV.U32 R11, RZ, RZ, R4 ;  /* 0x000000ffff0b7224 */ /* 0x000fe200078e0004 */
[----:B------:R-:W-:Y:S01]  /*0100*/  PRMT R8, R8, 0x5410, RZ ;  /* 0x0000541008087816 */ /* 0x000fe200000000ff */
[----:B------:R-:W-:Y:S02]  /*0110*/  IMAD.MOV.U32 R10, RZ, RZ, R2 ;  /* 0x000000ffff0a7224 */ /* 0x000fe400078e0002 */
[----:B0-----:R-:W-:-:S07]  /*0120*/  IMAD R9, R9, UR8, RZ ;  /* 0x0000000809097c24 */ /* 0x001fce000f8e02ff */
.L_x_2:
[C---:B------:R-:W-:Y:S02]  /*0130*/  SHF.L.U32 R6, R10.reuse, 0x2, RZ ;  /* 0x000000020a067819 */ /* 0x040fe400000006ff */
[----:B------:R-:W-:Y:S02]  /*0140*/  SHF.L.U64.HI R7, R10, 0x2, R11 ;  /* 0x000000020a077819 */ /* 0x000fe4000001020b */
[C---:B------:R-:W-:Y:S02]  /*0150*/  IADD3 R4, P0, PT, R6.reuse, UR12, RZ ;  /* 0x0000000c06047c10 */ /* 0x040fe4000ff1e0ff */
[----:B------:R-:W-:Y:S02]  /*0160*/  IADD3 R6, P1, PT, R6, UR14, RZ ;  /* 0x0000000e06067c10 */ /* 0x000fe4000ff3e0ff */
[C---:B------:R-:W-:Y:S02]  /*0170*/  IADD3.X R5, PT, PT, R7.reuse, UR13, RZ, P0, !PT ;  /* 0x0000000d07057c10 */ /* 0x040fe400087fe4ff */
[----:B------:R-:W-:-:S03]  /*0180*/  IADD3.X R7, PT, PT, R7, UR15, RZ, P1, !PT ;  /* 0x0000000f07077c10 */ /* 0x000fc60008ffe4ff */
[----:B------:R-:W2:Y:S04]  /*0190*/  LDG.E R4, desc[UR6][R4.64] ;  /* 0x0000000604047981 */ /* 0x000ea8000c1e1900 */
[----:B------:R-:W2:Y:S01]  /*01a0*/  LDG.E R7, desc[UR6][R6.64] ;  /* 0x0000000606077981 */ /* 0x000ea2000c1e1900 */
[----:B------:R-:W-:-:S05]  /*01b0*/  IMAD.IADD R10, R9, 0x1, R2 ;  /* 0x00000001090a7824 */ /* 0x000fca00078e0202 */
[----:B------:R-:W-:Y:S02]  /*01c0*/  ISETP.GE.U32.AND P0, PT, R10, UR10, PT ;  /* 0x0000000a0a007c0c */ /* 0x000fe4000bf06070 */
[----:B------:R-:W-:Y:S02]  /*01d0*/  SHF.R.S32.HI R11, RZ, 0x1f, R10 ;  /* 0x0000001fff0b7819 */ /* 0x000fe4000001140a */
[----:B------:R-:W-:Y:S02]  /*01e0*/  MOV R2, R10 ;  /* 0x0000000a00027202 */ /* 0x000fe40000000f00 */
[----:B------:R-:W-:Y:S01]  /*01f0*/  ISETP.GE.U32.AND.EX P0, PT, R11, UR11, PT, P0 ;  /* 0x0000000b0b007c0c */ /* 0x000fe2000bf06100 */
[----:B--2---:R-:W-:-:S12]  /*0200*/  HFMA2 R8, R4, R7, R8 ;  /* 0x0000000704087231 */ /* 0x004fd80000000008 */
[----:B------:R-:W-:Y:S05]  /*0210*/  @!P0 BRA `(.L_x_2) ;  /* 0xfffffffc00c48947 */ /* 0x000fea000383ffff */
.L_x_1:
[----:B------:R-:W-:Y:S05]  /*0220*/  BSYNC.RECONVERGENT B0 ;  /* 0x0000000000007941 */ /* 0x000fea0003800200 */
.L_x_0:
[----:B------:R-:W0:Y:S01]  /*0230*/  S2UR UR5, SR_CgaCtaId ;  /* 0x00000000000579c3 */ /* 0x000e220000008800 */
[----:B------:R-:W-:Y:S01]  /*0240*/  UMOV UR4, 0x400 ;  /* 0x0000040000047882 */ /* 0x000fe20000000000 */
[C---:B------:R-:W-:Y:S02]  /*0250*/  ISETP.GT.U32.AND P1, PT, R3.reuse, 0x3f, PT ;  /* 0x0000003f0300780c */ /* 0x040fe40003f24070 */
[----:B------:R-:W-:Y:S01]  /*0260*/  ISETP.GT.U32.AND P0, PT, R3, 0x1f, PT ;  /* 0x0000001f0300780c */ /* 0x000fe20003f04070 */
[----:B0-----:R-:W-:-:S06]  /*0270*/  ULEA UR4, UR5, UR4, 0x18 ;  /* 0x0000000405047291 */ /* 0x001fcc000f8ec0ff */
[----:B------:R-:W-:-:S05]  /*0280*/  LEA R2, R3, UR4, 0x2 ;  /* 0x0000000403027c11 */ /* 0x000fca000f8e10ff */
[----:B------:R-:W-:Y:S01]  /*0290*/  STS [R2], R8 ;  /* 0x0000000802007388 */ /* 0x000fe20000000800 */
[----:B------:R-:W-:Y:S06]  /*02a0*/  BAR.SYNC.DEFER_BLOCKING 0x0 ;  /* 0x0000000000007b1d */ /* 0x000fec0000010000 */
[----:B------:R-:W-:Y:S04]  /*02b0*/  @!P1 LDS R4, [R2] ;  /* 0x0000000002049984 */ /* 0x000fe80000000800 */
[----:B------:R-:W0:Y:S02]  /*02c0*/  @!P1 LDS R5, [R2+0x100] ;  /* 0x0001000002059984 */ /* 0x000e240000000800 */
[----:B0-----:R-:W-:-:S05]  /*02d0*/  @!P1 HADD2 R5, R4, R5 ;  /* 0x0000000504059230 */ /* 0x001fca0000000000 */
[----:B------:R-:W-:Y:S01]  /*02e0*/  @!P1 STS [R2], R5 ;  /* 0x0000000502009388 */ /* 0x000fe20000000800 */
[----:B------:R-:W-:Y:S01]  /*02f0*/  BAR.SYNC.DEFER_BLOCKING 0x0 ;  /* 0x0000000000007b1d */ /* 0x000fe20000010000 */
[----:B------:R-:W-:-:S05]  /*0300*/  ISETP.NE.AND P1, PT, R3, RZ, PT ;  /* 0x000000ff0300720c */ /* 0x000fca0003f25270 */
[----:B------:R-:W-:Y:S04]  /*0310*/  @!P0 LDS R4, [R2] ;  /* 0x0000000002048984 */ /* 0x000fe80000000800 */
[----:B------:R-:W0:Y:S02]  /*0320*/  @!P0 LDS R7, [R2+0x80] ;  /* 0x0000800002078984 */ /* 0x000e240000000800 */
[----:B0-----:R-:W-:-:S05]  /*0330*/  @!P0 HFMA2 R7, R4, 1, 1, R7 ;  /* 0x3c003c0004078831 */ /* 0x001fca0000000007 */
[----:B------:R-:W-:Y:S01]  /*0340*/  @!P0 STS [R2], R7 ;  /* 0x0000000702008388 */ /* 0x000fe20000000800 */
[----:B------:R-:W-:Y:S06]  /*0350*/  BAR.SYNC.DEFER_BLOCKING 0x0 ;  /* 0x0000000000007b1d */ /* 0x000fec0000010000 */
[----:B------:R-:W-:Y:S04]  /*0360*/  @!P0 LDS R4, [R2] ;  /* 0x0000000002048984 */ /* 0x000fe80000000800 */
[----:B------:R-:W0:Y:S02]  /*0370*/  @!P0 LDS R9, [R2+0x40] ;  /* 0x0000400002098984 */ /* 0x000e240000000800 */
[----:B0-----:R-:W-:-:S05]  /*0380*/  @!P0 HADD2 R9, R4, R9 ;  /* 0x0000000904098230 */ /* 0x001fca0000000000 */
[----:B------:R-:W-:Y:S01]  /*0390*/  @!P0 STS [R2], R9 ;  /* 0x0000000902008388 */ /* 0x000fe20000000800 */
[----:B------:R-:W-:Y:S06]  /*03a0*/  BAR.SYNC.DEFER_BLOCKING 0x0 ;  /* 0x0000000000007b1d */ /* 0x000fec0000010000 */
        /* <DEDUP_REMOVED lines=18> */
[----:B------:R0:W-:Y:S01]  /*04d0*/  @!P0 STS [R2], R5 ;  /* 0x0000000502008388 */ /* 0x0001e20000000800 */
[----:B------:R-:W-:Y:S06]  /*04e0*/  BAR.SYNC.DEFER_BLOCKING 0x0 ;  /* 0x0000000000007b1d */ /* 0x000fec0000010000 */
[----:B------:R-:W-:Y:S05]  /*04f0*/  @P1 EXIT ;  /* 0x000000000000194d */ /* 0x000fea0003800000 */
[----:B------:R-:W1:Y:S01]  /*0500*/  LDS R4, [UR4] ;  /* 0x00000004ff047984 */ /* 0x000e620008000800 */
[----:B0-----:R-:W0:Y:S02]  /*0510*/  LDC.64 R2, c[0x0][0x390] ;  /* 0x0000e400ff027b82 */ /* 0x001e240000000a00 */
[----:B0-----:R-:W-:-:S04]  /*0520*/  IMAD.WIDE.U32 R2, R0, 0x4, R2 ;  /* 0x0000000400027825 */ /* 0x001fc800078e0002 */
[--C-:B-1----:R-:W-:Y:S02]  /*0530*/  HADD2.F32 R5, -RZ, R4.reuse.H1_H1 ;  /* 0x30000004ff057230 */ /* 0x102fe40000004100 */
[----:B------:R-:W-:-:S05]  /*0540*/  HADD2.F32 R4, -RZ, R4.H0_H0 ;  /* 0x20000004ff047230 */ /* 0x000fca0000004100 */
[----:B------:R-:W-:-:S05]  /*0550*/  FADD R5, R5, R4 ;  /* 0x0000000405057221 */ /* 0x000fca0000000000 */
[----:B------:R-:W-:Y:S01]  /*0560*/  STG.E desc[UR6][R2.64], R5 ;  /* 0x0000000502007986 */ /* 0x000fe2000c101906 */
[----:B------:R-:W-:Y:S05]  /*0570*/  EXIT ;  /* 0x000000000000794d */ /* 0x000fea0003800000 */
.L_x_3:
[----:B------:R-:W-:-:S00]  /*0580*/  BRA `(.L_x_3) ;  /* 0xfffffffc00fc7947 */ /* 0x000fc0000383ffff */
[----:B------:R-:W-:-:S00]  /*0590*/  NOP ;  /* 0x0000000000007918 */ /* 0x000fc00000000000 */
        /* <DEDUP_REMOVED lines=14> */
.L_x_8:


//--------------------- .text._Z30scalarProductKernel_intrinsicsPK7__half2S1_Pfm --------------------------
	.section	.text._Z30scalarProductKernel_intrinsicsPK7__half2S1_Pfm,"ax",@progbits
	.align	128
        .global         _Z30scalarProductKernel_intrinsicsPK7__half2S1_Pfm
        .type           _Z30scalarProductKernel_intrinsicsPK7__half2S1_Pfm,@function
        .size           _Z30scalarProductKernel_intrinsicsPK7__half2S1_Pfm,(.L_x_9 - _Z30scalarProductKernel_intrinsicsPK7__half2S1_Pfm)
        .other          _Z30scalarProductKernel_intrinsicsPK7__half2S1_Pfm,@"STO_CUDA_ENTRY STV_DEFAULT"
_Z30scalarProductKernel_intrinsicsPK7__half2S1_Pfm:
.text._Z30scalarProductKernel_intrinsicsPK7__half2S1_Pfm:
[----:B------:R-:W-:Y:S01]  /*0000*/  LDC R1, c[0x0][0x37c] ;  /* 0x0000df00ff017b82 */ /* 0x000fe20000000800 */
[----:B------:R-:W0:Y:S01]  /*0010*/  S2R R3, SR_TID.X ;  /* 0x0000000000037919 */ /* 0x000e220000002100 */
[----:B------:R-:W0:Y:S01]  /*0020*/  LDCU UR8, c[0x0][0x360] ;  /* 0x00006c00ff0877ac */ /* 0x000e220008000800 */
[----:B------:R-:W-:Y:S01]  /*0030*/  BSSY.RECONVERGENT B0, `(.L_x_4) ;  /* 0x000001e000007945 */ /* 0x000fe20003800200 */
[----:B------:R-:W-:Y:S01]  /*0040*/  IMAD.MOV.U32 R8, RZ, RZ, RZ ;  /* 0x000000ffff087224 */ /* 0x000fe200078e00ff */
        /* <DEDUP_REMOVED lines=11> */
[----:B------:R-:W-:Y:S01]  /*0100*/  MOV R10, R2 ;  /* 0x00000002000a7202 */ /* 0x000fe20000000f00 */
[----:B0-----:R-:W-:-:S07]  /*0110*/  IMAD R9, R9, UR8, RZ ;  /* 0x0000000809097c24 */ /* 0x001fce000f8e02ff */
.L_x_6:
[C---:B------:R-:W-:Y:S01]  /*0120*/  IMAD.SHL.U32 R6, R10.reuse, 0x4, RZ ;  /* 0x000000040a067824 */ /* 0x040fe200078e00ff */
[----:B------:R-:W-:-:S04]  /*0130*/  SHF.L.U64.HI R7, R10, 0x2, R11 ;  /* 0x000000020a077819 */ /* 0x000fc8000001020b */
[C---:B------:R-:W-:Y:S02]  /*0140*/  IADD3 R4, P0, PT, R6.reuse, UR12, RZ ;  /* 0x0000000c06047c10 */ /* 0x040fe4000ff1e0ff */
[----:B------:R-:W-:Y:S02]  /*0150*/  IADD3 R6, P1, PT, R6, UR14, RZ ;  /* 0x0000000e06067c10 */ /* 0x000fe4000ff3e0ff */
[C---:B------:R-:W-:Y:S02]  /*0160*/  IADD3.X R5, PT, PT, R7.reuse, UR13, RZ, P0, !PT ;  /* 0x0000000d07057c10 */ /* 0x040fe400087fe4ff */
[----:B------:R-:W-:-:S04]  /*0170*/  IADD3.X R7, PT, PT, R7, UR15, RZ, P1, !PT ;  /* 0x0000000f07077c10 */ /* 0x000fc80008ffe4ff */
[----:B------:R-:W2:Y:S04]  /*0180*/  LDG.E R5, desc[UR6][R4.64] ;  /* 0x0000000604057981 */ /* 0x000ea8000c1e1900 */
[----:B------:R-:W2:Y:S01]  /*0190*/  LDG.E R6, desc[UR6][R6.64] ;  /* 0x0000000606067981 */ /* 0x000ea2000c1e1900 */
[----:B------:R-:W-:-:S04]  /*01a0*/  IADD3 R10, PT, PT, R9, R2, RZ ;  /* 0x00000002090a7210 */ /* 0x000fc80007ffe0ff */
[----:B------:R-:W-:Y:S02]  /*01b0*/  ISETP.GE.U32.AND P0, PT, R10, UR10, PT ;  /* 0x0000000a0a007c0c */ /* 0x000fe4000bf06070 */
[----:B------:R-:W-:Y:S02]  /*01c0*/  SHF.R.S32.HI R11, RZ, 0x1f, R10 ;  /* 0x0000001fff0b7819 */ /* 0x000fe4000001140a */
[----:B------:R-:W-:Y:S02]  /*01d0*/  MOV R2, R10 ;  /* 0x0000000a00027202 */ /* 0x000fe40000000f00 */
[----:B------:R-:W-:Y:S01]  /*01e0*/  ISETP.GE.U32.AND.EX P0, PT, R11, UR11, PT, P0 ;  /* 0x0000000b0b007c0c */ /* 0x000fe2000bf06100 */
[----:B--2---:R-:W-:-:S12]  /*01f0*/  HFMA2 R8, R5, R6, R8 ;  /* 0x0000000605087231 */ /* 0x004fd80000000008 */
[----:B------:R-:W-:Y:S05]  /*0200*/  @!P0 BRA `(.L_x_6) ;  /* 0xfffffffc00c48947 */ /* 0x000fea000383ffff */
.L_x_5:
[----:B------:R-:W-:Y:S05]  /*0210*/  BSYNC.RECONVERGENT B0 ;  /* 0x0000000000007941 */ /* 0x000fea0003800200 */
.L_x_4:
        /* <DEDUP_REMOVED lines=48> */
[--C-:B-1----:R-:W-:Y:S02]  /*0520*/  HADD2.F32 R5, -RZ, R4.reuse.H0_H0 ;  /* 0x20000004ff057230 */ /* 0x102fe40000004100 */
[----:B------:R-:W-:-:S05]  /*0530*/  HADD2.F32 R4, -RZ, R4.H1_H1 ;  /* 0x30000004ff047230 */ /* 0x000fca0000004100 */
[----:B------:R-:W-:-:S05]  /*0540*/  FADD R5, R5, R4 ;  /* 0x0000000405057221 */ /* 0x000fca0000000000 */
[----:B------:R-:W-:Y:S01]  /*0550*/  STG.E desc[UR6][R2.64], R5 ;  /* 0x0000000502007986 */ /* 0x000fe2000c101906 */
[----:B------:R-:W-:Y:S05]  /*0560*/  EXIT ;  /* 0x000000000000794d */ /* 0x000fea0003800000 */
.L_x_7:
        /* <DEDUP_REMOVED lines=9> */
.L_x_9:


//--------------------- .nv.shared._Z26scalarProductKernel_nativePK7__half2S1_Pfm --------------------------
	.section	.nv.shared._Z26scalarProductKernel_nativePK7__half2S1_Pfm,"aw",@nobits
	.sectionflags	@""
	.align	4
.nv.shared._Z26scalarProductKernel_nativePK7__half2S1_Pfm:
	.zero		1536


//--------------------- .nv.shared.reserved.0     --------------------------
	.section	.nv.shared.reserved.0,"aw",@nobits
	.weak		__nv_reservedSMEM_offset_0_alias
	.size		__nv_reservedSMEM_offset_0_alias, 0, 64
	.other		__nv_reservedSMEM_offset_0_alias,@"STO_CUDA_RESERVED_SHARED STV_DEFAULT"
__nv_reservedSMEM_offset_0_alias:
	.zero		0
	.zero		64


//--------------------- .nv.shared._Z30scalarProductKernel_intrinsicsPK7__half2S1_Pfm --------------------------
	.section	.nv.shared._Z30scalarProductKernel_intrinsicsPK7__half2S1_Pfm,"aw",@nobits
	.sectionflags	@""
	.align	4
.nv.shared._Z30scalarProductKernel_intrinsicsPK7__half2S1_Pfm:
	.zero		1536


//--------------------- .nv.constant0._Z26scalarProductKernel_nativePK7__half2S1_Pfm --------------------------
	.section	.nv.constant0._Z26scalarProductKernel_nativePK7__half2S1_Pfm,"a",@progbits
	.sectionflags	@""
	.align	4
.nv.constant0._Z26scalarProductKernel_nativePK7__half2S1_Pfm:
	.zero		928


//--------------------- .nv.constant0._Z30scalarProductKernel_intrinsicsPK7__half2S1_Pfm --------------------------
	.section	.nv.constant0._Z30scalarProductKernel_intrinsicsPK7__half2S1_Pfm,"a",@progbits
	.sectionflags	@""
	.align	4
.nv.constant0._Z30scalarProductKernel_intrinsicsPK7__half2S1_Pfm:
	.zero		928


//--------------------- SYMBOLS --------------------------

	.type		.nv.reservedSmem.offset0,@object
	.size		.nv.reservedSmem.offset0,0x4
	.type		.nv.reservedSmem.cap,@object
	.size		.nv.reservedSmem.cap,0x4
